//
// Generated by NVIDIA NVVM Compiler
//
// Compiler Build ID: CL-36424714
// Cuda compilation tools, release 13.0, V13.0.88
// Based on NVVM 20.0.0
//

.version 9.0
.target sm_100
.address_size 64

	// .globl	_Z16distance_hammingPcmPimi

.visible .entry _Z16distance_hammingPcmPimi(
	.param .u64 .ptr .align 1 _Z16distance_hammingPcmPimi_param_0,
	.param .u64 _Z16distance_hammingPcmPimi_param_1,
	.param .u64 .ptr .align 1 _Z16distance_hammingPcmPimi_param_2,
	.param .u64 _Z16distance_hammingPcmPimi_param_3,
	.param .u32 _Z16distance_hammingPcmPimi_param_4
)
{
	.reg .pred 	%p<18>;
	.reg .b16 	%rs<3>;
	.reg .b32 	%r<48>;
	.reg .b64 	%rd<36>;

	ld.param.u64 	%rd17, [_Z16distance_hammingPcmPimi_param_0];
	ld.param.u64 	%rd15, [_Z16distance_hammingPcmPimi_param_1];
	ld.param.u64 	%rd18, [_Z16distance_hammingPcmPimi_param_2];
	ld.param.u64 	%rd16, [_Z16distance_hammingPcmPimi_param_3];
	ld.param.u32 	%r25, [_Z16distance_hammingPcmPimi_param_4];
	cvta.to.global.u64 	%rd1, %rd18;
	cvta.to.global.u64 	%rd2, %rd17;
	mov.u32 	%r26, %ctaid.x;
	mov.u32 	%r27, %ntid.x;
	mov.u32 	%r28, %tid.x;
	mad.lo.s32 	%r39, %r26, %r27, %r28;
	mov.u32 	%r29, %nctaid.x;
	mul.lo.s32 	%r2, %r27, %r29;
	setp.ge.s32 	%p1, %r39, %r25;
	setp.lt.s32 	%p2, %r25, 1;
	or.pred  	%p3, %p1, %p2;
	@%p3 bra 	$L__BB0_21;
	setp.eq.s64 	%p4, %rd15, 0;
	@%p4 bra 	$L__BB0_2;
	bra.uni 	$L__BB0_15;
$L__BB0_2:
	and.b32  	%r3, %r25, 7;
	add.s32 	%r4, %r3, -1;
	and.b32  	%r5, %r25, 3;
	and.b32  	%r6, %r25, 2147483640;
	and.b32  	%r7, %r25, 1;
	neg.s32 	%r8, %r6;
	add.s64 	%rd3, %rd1, 16;
$L__BB0_3:
	setp.lt.u32 	%p10, %r25, 8;
	cvt.s64.s32 	%rd27, %r39;
	mul.lo.s64 	%rd4, %rd16, %rd27;
	mov.b32 	%r42, 0;
	@%p10 bra 	$L__BB0_6;
	add.s64 	%rd34, %rd3, %rd4;
	mov.u32 	%r40, %r8;
$L__BB0_5:
	.pragma "nounroll";
	mov.b32 	%r35, 0;
	st.global.u32 	[%rd34+-16], %r35;
	st.global.u32 	[%rd34+-12], %r35;
	st.global.u32 	[%rd34+-8], %r35;
	st.global.u32 	[%rd34+-4], %r35;
	st.global.u32 	[%rd34], %r35;
	st.global.u32 	[%rd34+4], %r35;
	st.global.u32 	[%rd34+8], %r35;
	st.global.u32 	[%rd34+12], %r35;
	add.s32 	%r40, %r40, 8;
	add.s64 	%rd34, %rd34, 32;
	setp.ne.s32 	%p11, %r40, 0;
	mov.u32 	%r42, %r6;
	@%p11 bra 	$L__BB0_5;
$L__BB0_6:
	setp.eq.s32 	%p12, %r3, 0;
	@%p12 bra 	$L__BB0_14;
	add.s64 	%rd8, %rd1, %rd4;
	setp.lt.u32 	%p13, %r4, 3;
	@%p13 bra 	$L__BB0_9;
	mul.wide.u32 	%rd28, %r42, 4;
	add.s64 	%rd29, %rd8, %rd28;
	mov.b32 	%r36, 0;
	st.global.u32 	[%rd29], %r36;
	st.global.u32 	[%rd29+4], %r36;
	st.global.u32 	[%rd29+8], %r36;
	st.global.u32 	[%rd29+12], %r36;
	add.s32 	%r42, %r42, 4;
$L__BB0_9:
	setp.eq.s32 	%p14, %r5, 0;
	@%p14 bra 	$L__BB0_14;
	setp.eq.s32 	%p15, %r5, 1;
	@%p15 bra 	$L__BB0_12;
	mul.wide.u32 	%rd30, %r42, 4;
	add.s64 	%rd31, %rd8, %rd30;
	mov.b32 	%r37, 0;
	st.global.u32 	[%rd31], %r37;
	st.global.u32 	[%rd31+4], %r37;
	add.s32 	%r42, %r42, 2;
$L__BB0_12:
	setp.eq.s32 	%p16, %r7, 0;
	@%p16 bra 	$L__BB0_14;
	mul.wide.u32 	%rd32, %r42, 4;
	add.s64 	%rd33, %rd8, %rd32;
	mov.b32 	%r38, 0;
	st.global.u32 	[%rd33], %r38;
$L__BB0_14:
	add.s32 	%r39, %r39, %r2;
	setp.lt.s32 	%p17, %r39, %r25;
	@%p17 bra 	$L__BB0_3;
	bra.uni 	$L__BB0_21;
$L__BB0_15:
	cvt.s64.s32 	%rd19, %r39;
	mad.lo.s64 	%rd9, %rd16, %rd19, %rd1;
	mul.lo.s64 	%rd10, %rd15, %rd19;
	mov.b32 	%r45, 0;
$L__BB0_16:
	cvt.u64.u32 	%rd11, %r45;
	mul.lo.s64 	%rd12, %rd15, %rd11;
	mov.b32 	%r47, 0;
	mov.b64 	%rd35, 0;
$L__BB0_17:
	add.s64 	%rd21, %rd35, %rd10;
	add.s64 	%rd22, %rd2, %rd21;
	ld.global.u8 	%rs1, [%rd22];
	setp.eq.s16 	%p5, %rs1, 0;
	@%p5 bra 	$L__BB0_19;
	add.s64 	%rd23, %rd35, %rd12;
	add.s64 	%rd24, %rd2, %rd23;
	ld.global.u8 	%rs2, [%rd24];
	setp.ne.s16 	%p6, %rs1, %rs2;
	selp.u32 	%r32, 1, 0, %p6;
	add.s32 	%r47, %r47, %r32;
	add.s64 	%rd35, %rd35, 1;
	setp.gt.u64 	%p7, %rd15, %rd35;
	@%p7 bra 	$L__BB0_17;
$L__BB0_19:
	cvt.u32.u64 	%r33, %rd11;
	shl.b64 	%rd25, %rd11, 2;
	add.s64 	%rd26, %rd9, %rd25;
	st.global.u32 	[%rd26], %r47;
	add.s32 	%r45, %r33, 1;
	setp.ne.s32 	%p8, %r45, %r25;
	@%p8 bra 	$L__BB0_16;
	add.s32 	%r39, %r39, %r2;
	setp.lt.s32 	%p9, %r39, %r25;
	@%p9 bra 	$L__BB0_15;
$L__BB0_21:
	bar.sync 	0;
	ret;

}


// ===== COMPILED SASS (sm_100) =====

	.target	sm_100

	.elftype	@"ET_EXEC"


//--------------------- .note.nv.tkinfo           --------------------------
	.section	.note.nv.tkinfo,"",@"SHT_NOTE"
	.sectionflags	@"SHF_NOTE_NV_TKINFO"
	.tkinfo
        /*0018*/ 	.word	0x00000002
        /*0030*/ 	.string	""
        /*0030*/ 	.string	"ptxas"
        /*0030*/ 	.string	"Cuda compilation tools, release 13.0, V13.0.88"
        /*0030*/ 	.string	"Build cuda_13.0.r13.0/compiler.36424714_0"
        /*0030*/ 	.string	"-arch sm_100 -m 64 "



//--------------------- .note.nv.cuinfo           --------------------------
	.section	.note.nv.cuinfo,"",@"SHT_NOTE"
	.sectionflags	@"SHF_NOTE_NV_CUINFO"
        /*0018*/ 	.short	0x0002
        /*001a*/ 	.short	0x0064
        /*001c*/ 	.short	0x0082
	.zero		2


//--------------------- .nv.info                  --------------------------
	.section	.nv.info,"",@"SHT_CUDA_INFO"
	.align	4


	//----- nvinfo : EIATTR_REGCOUNT
	.align		4
        /*0000*/ 	.byte	0x04, 0x2f
        /*0002*/ 	.short	(.L_1 - .L_0)
	.align		4
.L_0:
        /*0004*/ 	.word	index@(_Z16distance_hammingPcmPimi)
        /*0008*/ 	.word	0x0000001a


	//----- nvinfo : EIATTR_FRAME_SIZE
	.align		4
.L_1:
        /*000c*/ 	.byte	0x04, 0x11
        /*000e*/ 	.short	(.L_3 - .L_2)
	.align		4
.L_2:
        /*0010*/ 	.word	index@(_Z16distance_hammingPcmPimi)
        /*0014*/ 	.word	0x00000000


	//----- nvinfo : EIATTR_MIN_STACK_SIZE
	.align		4
.L_3:
        /*0018*/ 	.byte	0x04, 0x12
        /*001a*/ 	.short	(.L_5 - .L_4)
	.align		4
.L_4:
        /*001c*/ 	.word	index@(_Z16distance_hammingPcmPimi)
        /*0020*/ 	.word	0x00000000
.L_5:


//--------------------- .nv.compat                --------------------------
	.section	.nv.compat,"",@"SHT_CUDA_COMPAT_INFO"
	.align	4
        /*0000*/ 	.byte	0x02, 0x09, 0x00, 0x00, 0x02, 0x02, 0x01, 0x00, 0x02, 0x05, 0x05, 0x00, 0x03, 0x07, 0x01, 0x01
        /*0010*/ 	.byte	0x02, 0x03, 0x00, 0x00, 0x02, 0x06, 0x01, 0x00, 0x04, 0x0b, 0x08, 0x00, 0x09, 0x00, 0x00, 0x00
        /*0020*/ 	.byte	0x00, 0x00, 0x00, 0x00


//--------------------- .nv.info._Z16distance_hammingPcmPimi --------------------------
	.section	.nv.info._Z16distance_hammingPcmPimi,"",@"SHT_CUDA_INFO"
	.sectionflags	@""
	.align	4


	//----- nvinfo : EIATTR_CUDA_API_VERSION
	.align		4
        /*0000*/ 	.byte	0x04, 0x37
        /*0002*/ 	.short	(.L_7 - .L_6)
.L_6:
        /*0004*/ 	.word	0x00000082


	//----- nvinfo : EIATTR_KPARAM_INFO
	.align		4
.L_7:
        /*0008*/ 	.byte	0x04, 0x17
        /*000a*/ 	.short	(.L_9 - .L_8)
.L_8:
        /*000c*/ 	.word	0x00000000
        /*0010*/ 	.short	0x0004
        /*0012*/ 	.short	0x0020
        /*0014*/ 	.byte	0x00, 0xf0, 0x11, 0x00


	//----- nvinfo : EIATTR_KPARAM_INFO
	.align		4
.L_9:
        /*0018*/ 	.byte	0x04, 0x17
        /*001a*/ 	.short	(.L_11 - .L_10)
.L_10:
        /*001c*/ 	.word	0x00000000
        /*0020*/ 	.short	0x0003
        /*0022*/ 	.short	0x0018
        /*0024*/ 	.byte	0x00, 0xf0, 0x21, 0x00


	//----- nvinfo : EIATTR_KPARAM_INFO
	.align		4
.L_11:
        /*0028*/ 	.byte	0x04, 0x17
        /*002a*/ 	.short	(.L_13 - .L_12)
.L_12:
        /*002c*/ 	.word	0x00000000
        /*0030*/ 	.short	0x0002
        /*0032*/ 	.short	0x0010
        /*0034*/ 	.byte	0x00, 0xf5, 0x21, 0x00


	//----- nvinfo : EIATTR_KPARAM_INFO
	.align		4
.L_13:
        /*0038*/ 	.byte	0x04, 0x17
        /*003a*/ 	.short	(.L_15 - .L_14)
.L_14:
        /*003c*/ 	.word	0x00000000
        /*0040*/ 	.short	0x0001
        /*0042*/ 	.short	0x0008
        /*0044*/ 	.byte	0x00, 0xf0, 0x21, 0x00


	//----- nvinfo : EIATTR_KPARAM_INFO
	.align		4
.L_15:
        /*0048*/ 	.byte	0x04, 0x17
        /*004a*/ 	.short	(.L_17 - .L_16)
.L_16:
        /*004c*/ 	.word	0x00000000
        /*0050*/ 	.short	0x0000
        /*0052*/ 	.short	0x0000
        /*0054*/ 	.byte	0x00, 0xf5, 0x21, 0x00


	//----- nvinfo : EIATTR_SPARSE_MMA_MASK
	.align		4
.L_17:
        /*0058*/ 	.byte	0x03, 0x50
        /*005a*/ 	.short	0x0000


	//----- nvinfo : EIATTR_MAXREG_COUNT
	.align		4
        /*005c*/ 	.byte	0x03, 0x1b
        /*005e*/ 	.short	0x00ff


	//----- nvinfo : EIATTR_NUM_BARRIERS
	.align		4
        /*0060*/ 	.byte	0x02, 0x4c
        /*0062*/ 	.byte	0x01
	.zero		1


	//----- nvinfo : EIATTR_MERCURY_ISA_VERSION
	.align		4
        /*0064*/ 	.byte	0x03, 0x5f
        /*0066*/ 	.short	0x0101


	//----- nvinfo : EIATTR_VRC_CTA_INIT_COUNT
	.align		4
        /*0068*/ 	.byte	0x02, 0x4a
	.zero		1
	.zero		1


	//----- nvinfo : EIATTR_EXIT_INSTR_OFFSETS
	.align		4
        /*006c*/ 	.byte	0x04, 0x1c
        /*006e*/ 	.short	(.L_19 - .L_18)


	//   ....[0]....
.L_18:
        /*0070*/ 	.word	0x00000aa0


	//----- nvinfo : EIATTR_CRS_STACK_SIZE
	.align		4
.L_19:
        /*0074*/ 	.byte	0x04, 0x1e
        /*0076*/ 	.short	(.L_21 - .L_20)
.L_20:
        /*0078*/ 	.word	0x00000000


	//----- nvinfo : EIATTR_CBANK_PARAM_SIZE
	.align		4
.L_21:
        /*007c*/ 	.byte	0x03, 0x19
        /*007e*/ 	.short	0x0024


	//----- nvinfo : EIATTR_PARAM_CBANK
	.align		4
        /*0080*/ 	.byte	0x04, 0x0a
        /*0082*/ 	.short	(.L_23 - .L_22)
	.align		4
.L_22:
        /*0084*/ 	.word	index@(.nv.constant0._Z16distance_hammingPcmPimi)
        /*0088*/ 	.short	0x0380
        /*008a*/ 	.short	0x0024


	//----- nvinfo : EIATTR_SW_WAR
	.align		4
.L_23:
        /*008c*/ 	.byte	0x04, 0x36
        /*008e*/ 	.short	(.L_25 - .L_24)
.L_24:
        /*0090*/ 	.word	0x00000008
.L_25:


//--------------------- .nv.callgraph             --------------------------
	.section	.nv.callgraph,"",@"SHT_CUDA_CALLGRAPH"
	.align	4
	.sectionentsize	8
	.align		4
        /*0000*/ 	.word	0x00000000
	.align		4
        /*0004*/ 	.word	0xffffffff
	.align		4
        /*0008*/ 	.word	0x00000000
	.align		4
        /*000c*/ 	.word	0xfffffffe
	.align		4
        /*0010*/ 	.word	0x00000000
	.align		4
        /*0014*/ 	.word	0xfffffffd
	.align		4
        /*0018*/ 	.word	0x00000000
	.align		4
        /*001c*/ 	.word	0xfffffffc


//--------------------- .text._Z16distance_hammingPcmPimi --------------------------
	.section	.text._Z16distance_hammingPcmPimi,"ax",@progbits
	.align	128
        .global         _Z16distance_hammingPcmPimi
        .type           _Z16distance_hammingPcmPimi,@function
        .size           _Z16distance_hammingPcmPimi,(.L_x_13 - _Z16distance_hammingPcmPimi)
        .other          _Z16distance_hammingPcmPimi,@"STO_CUDA_ENTRY STV_DEFAULT"
_Z16distance_hammingPcmPimi:
.text._Z16distance_hammingPcmPimi:
[----:B------:R-:W-:Y:S01]  /*0000*/  LDC R1, c[0x0][0x37c] ;  /* 0x0000df00ff017b82 */ /* 0x000fe20000000800 */
[----:B------:R-:W0:Y:S07]  /*0010*/  S2R R0, SR_TID.X ;  /* 0x0000000000007919 */ /* 0x000e2e0000002100 */
[----:B------:R-:W0:Y:S01]  /*0020*/  S2UR UR4, SR_CTAID.X ;  /* 0x00000000000479c3 */ /* 0x000e220000002500 */
[----:B------:R-:W-:Y:S07]  /*0030*/  BSSY.RECONVERGENT B0, `(.L_x_0) ;  /* 0x00000a5000007945 */ /* 0x000fee0003800200 */
[----:B------:R-:W0:Y:S01]  /*0040*/  LDC R13, c[0x0][0x360] ;  /* 0x0000d800ff0d7b82 */ /* 0x000e220000000800 */
[----:B------:R-:W1:Y:S07]  /*0050*/  LDCU UR5, c[0x0][0x370] ;  /* 0x00006e00ff0577ac */ /* 0x000e6e0008000800 */
[----:B------:R-:W2:Y:S01]  /*0060*/  LDC R5, c[0x0][0x3a0] ;  /* 0x0000e800ff057b82 */ /* 0x000ea20000000800 */
[----:B0-----:R-:W-:-:S02]  /*0070*/  IMAD R0, R13, UR4, R0 ;  /* 0x000000040d007c24 */ /* 0x001fc4000f8e0200 */
[----:B-1----:R-:W-:Y:S01]  /*0080*/  IMAD R13, R13, UR5, RZ ;  /* 0x000000050d0d7c24 */ /* 0x002fe2000f8e02ff */
[----:B--2---:R-:W-:-:S04]  /*0090*/  ISETP.GE.AND P0, PT, R5, 0x1, PT ;  /* 0x000000010500780c */ /* 0x004fc80003f06270 */
[----:B------:R-:W-:-:S13]  /*00a0*/  ISETP.GE.OR P0, PT, R0, R5, !P0 ;  /* 0x000000050000720c */ /* 0x000fda0004706670 */
[----:B------:R-:W-:Y:S05]  /*00b0*/  @P0 BRA `(.L_x_1) ;  /* 0x0000000800700947 */ /* 0x000fea0003800000 */
[----:B------:R-:W0:Y:S01]  /*00c0*/  LDCU.64 UR4, c[0x0][0x388] ;  /* 0x00007100ff0477ac */ /* 0x000e220008000a00 */
[----:B------:R-:W1:Y:S01]  /*00d0*/  LDC.64 R20, c[0x0][0x358] ;  /* 0x0000d600ff147b82 */ /* 0x000e620000000a00 */
[----:B0-----:R-:W-:-:S04]  /*00e0*/  UISETP.NE.U32.AND UP0, UPT, UR4, URZ, UPT ;  /* 0x000000ff0400728c */ /* 0x001fc8000bf05070 */
[----:B------:R-:W-:-:S09]  /*00f0*/  UISETP.NE.AND.EX UP0, UPT, UR5, URZ, UPT, UP0 ;  /* 0x000000ff0500728c */ /* 0x000fd2000bf05300 */
[----:B------:R-:W-:Y:S05]  /*0100*/  BRA.U !UP0, `(.L_x_2) ;  /* 0x0000000108dc7547 */ /* 0x000fea000b800000 */
.L_x_7:
[----:B0-----:R-:W0:Y:S01]  /*0110*/  LDC.64 R6, c[0x0][0x390] ;  /* 0x0000e400ff067b82 */ /* 0x001e220000000a00 */
[----:B------:R-:W2:Y:S01]  /*0120*/  LDCU.64 UR4, c[0x0][0x398] ;  /* 0x00007300ff0477ac */ /* 0x000ea20008000a00 */
[--C-:B------:R-:W-:Y:S01]  /*0130*/  SHF.R.S32.HI R15, RZ, 0x1f, R0.reuse ;  /* 0x0000001fff0f7819 */ /* 0x100fe20000011400 */
[----:B------:R-:W-:Y:S01]  /*0140*/  IMAD.MOV.U32 R17, RZ, RZ, R0 ;  /* 0x000000ffff117224 */ /* 0x000fe200078e0000 */
[----:B------:R-:W3:Y:S01]  /*0150*/  LDCU UR6, c[0x0][0x3a0] ;  /* 0x00007400ff0677ac */ /* 0x000ee20008000800 */
[----:B------:R-:W-:Y:S02]  /*0160*/  IMAD.MOV.U32 R19, RZ, RZ, RZ ;  /* 0x000000ffff137224 */ /* 0x000fe400078e00ff */
[----:B--2---:R-:W-:-:S04]  /*0170*/  IMAD R3, R15, UR4, RZ ;  /* 0x000000040f037c24 */ /* 0x004fc8000f8e02ff */
[C---:B------:R-:W-:Y:S02]  /*0180*/  IMAD R3, R0.reuse, UR5, R3 ;  /* 0x0000000500037c24 */ /* 0x040fe4000f8e0203 */
[----:B0-----:R-:W-:-:S04]  /*0190*/  IMAD.WIDE.U32 R6, R0, UR4, R6 ;  /* 0x0000000400067c25 */ /* 0x001fc8000f8e0006 */
[----:B------:R-:W-:Y:S02]  /*01a0*/  IMAD.IADD R0, R13, 0x1, R0 ;  /* 0x000000010d007824 */ /* 0x000fe400078e0200 */
[----:B------:R-:W-:-:S03]  /*01b0*/  IMAD.IADD R12, R7, 0x1, R3 ;  /* 0x00000001070c7824 */ /* 0x000fc600078e0203 */
[----:B---3--:R-:W-:-:S13]  /*01c0*/  ISETP.GE.AND P1, PT, R0, UR6, PT ;  /* 0x0000000600007c0c */ /* 0x008fda000bf26270 */
.L_x_6:
[----:B0-----:R-:W0:Y:S01]  /*01d0*/  LDC.64 R4, c[0x0][0x380] ;  /* 0x0000e000ff047b82 */ /* 0x001e220000000a00 */
[----:B------:R-:W-:Y:S01]  /*01e0*/  BSSY.RECONVERGENT B1, `(.L_x_3) ;  /* 0x000001e000017945 */ /* 0x000fe20003800200 */
[----:B------:R-:W-:Y:S01]  /*01f0*/  IMAD.MOV.U32 R14, RZ, RZ, RZ ;  /* 0x000000ffff0e7224 */ /* 0x000fe200078e00ff */
[----:B------:R-:W-:-:S05]  /*0200*/  CS2R R8, SRZ ;  /* 0x0000000000087805 */ /* 0x000fca000001ff00 */
[----:B------:R-:W2:Y:S02]  /*0210*/  LDC.64 R2, c[0x0][0x388] ;  /* 0x0000e200ff027b82 */ /* 0x000ea40000000a00 */
.L_x_5:
[-C--:B--2---:R-:W-:Y:S01]  /*0220*/  IMAD R16, R15, R2.reuse, RZ ;  /* 0x000000020f107224 */ /* 0x084fe200078e02ff */
[----:B-1----:R-:W-:Y:S01]  /*0230*/  R2UR UR4, R20 ;  /* 0x00000000140472ca */ /* 0x002fe200000e0000 */
[----:B------:R-:W-:Y:S01]  /*0240*/  IMAD.WIDE.U32 R10, R17, R2, R8 ;  /* 0x00000002110a7225 */ /* 0x000fe200078e0008 */
[----:B------:R-:W-:-:S03]  /*0250*/  R2UR UR5, R21 ;  /* 0x00000000150572ca */ /* 0x000fc600000e0000 */
[----:B------:R-:W-:Y:S01]  /*0260*/  IMAD R16, R17, R3, R16 ;  /* 0x0000000311107224 */ /* 0x000fe200078e0210 */
[----:B0-----:R-:W-:-:S04]  /*0270*/  IADD3 R10, P0, PT, R10, R4, RZ ;  /* 0x000000040a0a7210 */ /* 0x001fc80007f1e0ff */
[----:B------:R-:W-:-:S05]  /*0280*/  IADD3.X R11, PT, PT, R5, R11, R16, P0, !PT ;  /* 0x0000000b050b7210 */ /* 0x000fca00007fe410 */
[----:B------:R-:W2:Y:S02]  /*0290*/  LDG.E.U8 R23, desc[UR4][R10.64] ;  /* 0x000000040a177981 */ /* 0x000ea4000c1e1100 */
[----:B--2---:R-:W-:-:S13]  /*02a0*/  ISETP.NE.AND P0, PT, R23, RZ, PT ;  /* 0x000000ff1700720c */ /* 0x004fda0003f05270 */
[----:B------:R-:W-:Y:S05]  /*02b0*/  @!P0 BRA `(.L_x_4) ;  /* 0x0000000000408947 */ /* 0x000fea0003800000 */
[----:B------:R-:W-:Y:S01]  /*02c0*/  IMAD.WIDE.U32 R10, R19, R2, R8 ;  /* 0x00000002130a7225 */ /* 0x000fe200078e0008 */
[----:B------:R-:W-:Y:S02]  /*02d0*/  R2UR UR4, R20 ;  /* 0x00000000140472ca */ /* 0x000fe400000e0000 */
[----:B------:R-:W-:Y:S01]  /*02e0*/  R2UR UR5, R21 ;  /* 0x00000000150572ca */ /* 0x000fe200000e0000 */
[----:B------:R-:W-:Y:S01]  /*02f0*/  IMAD R16, R19, R3, R11 ;  /* 0x0000000313107224 */ /* 0x000fe200078e020b */
[----:B------:R-:W-:-:S05]  /*0300*/  IADD3 R10, P0, PT, R10, R4, RZ ;  /* 0x000000040a0a7210 */ /* 0x000fca0007f1e0ff */
[----:B------:R-:W-:-:S06]  /*0310*/  IMAD.X R11, R16, 0x1, R5, P0 ;  /* 0x00000001100b7824 */ /* 0x000fcc00000e0605 */
[----:B------:R-:W2:Y:S01]  /*0320*/  LDG.E.U8 R10, desc[UR4][R10.64] ;  /* 0x000000040a0a7981 */ /* 0x000ea2000c1e1100 */
[----:B------:R-:W-:Y:S01]  /*0330*/  IADD3 R8, P0, PT, R8, 0x1, RZ ;  /* 0x0000000108087810 */ /* 0x000fe20007f1e0ff */
[----:B------:R-:W-:-:S04]  /*0340*/  VIADD R16, R14, 0x1 ;  /* 0x000000010e107836 */ /* 0x000fc80000000000 */
[----:B------:R-:W-:Y:S01]  /*0350*/  IMAD.X R9, RZ, RZ, R9, P0 ;  /* 0x000000ffff097224 */ /* 0x000fe200000e0609 */
[----:B------:R-:W-:-:S04]  /*0360*/  ISETP.GE.U32.AND P0, PT, R8, R2, PT ;  /* 0x000000020800720c */ /* 0x000fc80003f06070 */
[----:B------:R-:W-:Y:S02]  /*0370*/  ISETP.GE.U32.AND.EX P0, PT, R9, R3, PT, P0 ;  /* 0x000000030900720c */ /* 0x000fe40003f06100 */
[----:B--2---:R-:W-:-:S13]  /*0380*/  ISETP.NE.AND P2, PT, R23, R10, PT ;  /* 0x0000000a1700720c */ /* 0x004fda0003f45270 */
[----:B------:R-:W-:-:S04]  /*0390*/  @!P2 IMAD.MOV R16, RZ, RZ, R14 ;  /* 0x000000ffff10a224 */ /* 0x000fc800078e020e */
[----:B------:R-:W-:Y:S01]  /*03a0*/  IMAD.MOV.U32 R14, RZ, RZ, R16 ;  /* 0x000000ffff0e7224 */ /* 0x000fe200078e0010 */
[----:B------:R-:W-:Y:S06]  /*03b0*/  @!P0 BRA `(.L_x_5) ;  /* 0xfffffffc00988947 */ /* 0x000fec000383ffff */
.L_x_4:
[----:B------:R-:W-:Y:S05]  /*03c0*/  BSYNC.RECONVERGENT B1 ;  /* 0x0000000000017941 */ /* 0x000fea0003800200 */
.L_x_3:
[----:B------:R-:W0:Y:S01]  /*03d0*/  LDCU UR4, c[0x0][0x3a0] ;  /* 0x00007400ff0477ac */ /* 0x000e220008000800 */
[C---:B------:R-:W-:Y:S02]  /*03e0*/  LEA R2, P0, R19.reuse, R6, 0x2 ;  /* 0x0000000613027211 */ /* 0x040fe400078010ff */
[----:B------:R-:W-:Y:S02]  /*03f0*/  R2UR UR6, R20 ;  /* 0x00000000140672ca */ /* 0x000fe400000e0000 */
[C---:B------:R-:W-:Y:S01]  /*0400*/  LEA.HI.X R3, R19.reuse, R12, RZ, 0x2, P0 ;  /* 0x0000000c13037211 */ /* 0x040fe200000f14ff */
[----:B------:R-:W-:Y:S01]  /*0410*/  VIADD R19, R19, 0x1 ;  /* 0x0000000113137836 */ /* 0x000fe20000000000 */
[----:B------:R-:W-:-:S04]  /*0420*/  R2UR UR7, R21 ;  /* 0x00000000150772ca */ /* 0x000fc800000e0000 */
[----:B0-----:R-:W-:-:S09]  /*0430*/  ISETP.NE.AND P0, PT, R19, UR4, PT ;  /* 0x0000000413007c0c */ /* 0x001fd2000bf05270 */
[----:B------:R0:W-:Y:S04]  /*0440*/  STG.E desc[UR6][R2.64], R14 ;  /* 0x0000000e02007986 */ /* 0x0001e8000c101906 */
[----:B------:R-:W-:Y:S05]  /*0450*/  @P0 BRA `(.L_x_6) ;  /* 0xfffffffc005c0947 */ /* 0x000fea000383ffff */
[----:B------:R-:W-:Y:S05]  /*0460*/  @!P1 BRA `(.L_x_7) ;  /* 0xfffffffc00289947 */ /* 0x000fea000383ffff */
[----:B------:R-:W-:Y:S05]  /*0470*/  BRA `(.L_x_1) ;  /* 0x0000000400807947 */ /* 0x000fea0003800000 */
.L_x_2:
[----:B------:R-:W0:Y:S01]  /*0480*/  LDC.64 R2, c[0x0][0x390] ;  /* 0x0000e400ff027b82 */ /* 0x000e220000000a00 */
[----:B------:R-:W-:-:S05]  /*0490*/  LOP3.LUT R14, R5, 0x7, RZ, 0xc0, !PT ;  /* 0x00000007050e7812 */ /* 0x000fca00078ec0ff */
[----:B------:R-:W-:-:S05]  /*04a0*/  VIADD R4, R14, 0xffffffff ;  /* 0xffffffff0e047836 */ /* 0x000fca0000000000 */
[----:B------:R-:W-:Y:S02]  /*04b0*/  ISETP.GE.U32.AND P0, PT, R4, 0x3, PT ;  /* 0x000000030400780c */ /* 0x000fe40003f06070 */
[C---:B------:R-:W-:Y:S02]  /*04c0*/  LOP3.LUT R4, R5.reuse, 0x7ffffff8, RZ, 0xc0, !PT ;  /* 0x7ffffff805047812 */ /* 0x040fe400078ec0ff */
[----:B------:R-:W-:-:S03]  /*04d0*/  LOP3.LUT R5, R5, 0x3, RZ, 0xc0, !PT ;  /* 0x0000000305057812 */ /* 0x000fc600078ec0ff */
[----:B------:R-:W-:Y:S01]  /*04e0*/  IMAD.MOV R6, RZ, RZ, -R4 ;  /* 0x000000ffff067224 */ /* 0x000fe200078e0a04 */
[----:B0-----:R-:W-:-:S05]  /*04f0*/  IADD3 R2, P1, PT, R2, 0x10, RZ ;  /* 0x0000001002027810 */ /* 0x001fca0007f3e0ff */
[----:B------:R-:W-:-:S08]  /*0500*/  IMAD.X R3, RZ, RZ, R3, P1 ;  /* 0x000000ffff037224 */ /* 0x000fd000008e0603 */
.L_x_11:
[----:B0-----:R-:W0:Y:S01]  /*0510*/  LDC R7, c[0x0][0x3a0] ;  /* 0x0000e800ff077b82 */ /* 0x001e220000000800 */
[--C-:B---3--:R-:W-:Y:S01]  /*0520*/  IMAD.MOV.U32 R17, RZ, RZ, R0.reuse ;  /* 0x000000ffff117224 */ /* 0x108fe200078e0000 */
[--C-:B------:R-:W-:Y:S01]  /*0530*/  SHF.R.S32.HI R16, RZ, 0x1f, R0.reuse ;  /* 0x0000001fff107819 */ /* 0x100fe20000011400 */
[----:B------:R-:W-:Y:S02]  /*0540*/  IMAD.IADD R0, R13, 0x1, R0 ;  /* 0x000000010d007824 */ /* 0x000fe400078e0200 */
[----:B------:R-:W-:Y:S01]  /*0550*/  IMAD.MOV.U32 R15, RZ, RZ, RZ ;  /* 0x000000ffff0f7224 */ /* 0x000fe200078e00ff */
[----:B0-----:R-:W-:Y:S02]  /*0560*/  ISETP.GE.U32.AND P2, PT, R7, 0x8, PT ;  /* 0x000000080700780c */ /* 0x001fe40003f46070 */
[----:B------:R-:W-:-:S11]  /*0570*/  ISETP.GE.AND P1, PT, R0, R7, PT ;  /* 0x000000070000720c */ /* 0x000fd60003f26270 */
[----:B--2---:R-:W-:Y:S05]  /*0580*/  @!P2 BRA `(.L_x_8) ;  /* 0x00000000009ca947 */ /* 0x004fea0003800000 */
[----:B------:R-:W0:Y:S02]  /*0590*/  LDCU.64 UR4, c[0x0][0x398] ;  /* 0x00007300ff0477ac */ /* 0x000e240008000a00 */
[----:B0-----:R-:W-:Y:S02]  /*05a0*/  IMAD R10, R16, UR4, RZ ;  /* 0x00000004100a7c24 */ /* 0x001fe4000f8e02ff */
[----:B------:R-:W-:-:S04]  /*05b0*/  IMAD.WIDE.U32 R8, R17, UR4, R2 ;  /* 0x0000000411087c25 */ /* 0x000fc8000f8e0002 */
[----:B------:R-:W-:Y:S02]  /*05c0*/  IMAD R15, R17, UR5, R10 ;  /* 0x00000005110f7c24 */ /* 0x000fe4000f8e020a */
[----:B------:R-:W-:Y:S02]  /*05d0*/  IMAD.MOV.U32 R10, RZ, RZ, R6 ;  /* 0x000000ffff0a7224 */ /* 0x000fe400078e0006 */
[----:B------:R-:W-:Y:S02]  /*05e0*/  IMAD.MOV.U32 R11, RZ, RZ, R8 ;  /* 0x000000ffff0b7224 */ /* 0x000fe400078e0008 */
[----:B------:R-:W-:-:S07]  /*05f0*/  IMAD.IADD R12, R9, 0x1, R15 ;  /* 0x00000001090c7824 */ /* 0x000fce00078e020f */
.L_x_9:
[----:B------:R-:W-:Y:S01]  /*0600*/  VIADD R10, R10, 0x8 ;  /* 0x000000080a0a7836 */ /* 0x000fe20000000000 */
[C---:B-1----:R-:W-:Y:S01]  /*0610*/  R2UR UR4, R20.reuse ;  /* 0x00000000140472ca */ /* 0x042fe200000e0000 */
[----:B0-----:R-:W-:Y:S01]  /*0620*/  IMAD.MOV.U32 R8, RZ, RZ, R11 ;  /* 0x000000ffff087224 */ /* 0x001fe200078e000b */
[C---:B------:R-:W-:Y:S01]  /*0630*/  R2UR UR5, R21.reuse ;  /* 0x00000000150572ca */ /* 0x040fe200000e0000 */
[----:B------:R-:W-:Y:S01]  /*0640*/  IMAD.MOV.U32 R9, RZ, RZ, R12 ;  /* 0x000000ffff097224 */ /* 0x000fe200078e000c */
[C---:B------:R-:W-:Y:S02]  /*0650*/  R2UR UR6, R20.reuse ;  /* 0x00000000140672ca */ /* 0x040fe400000e0000 */
[C---:B------:R-:W-:Y:S02]  /*0660*/  R2UR UR7, R21.reuse ;  /* 0x00000000150772ca */ /* 0x040fe400000e0000 */
[----:B------:R-:W-:Y:S02]  /*0670*/  R2UR UR8, R20 ;  /* 0x00000000140872ca */ /* 0x000fe400000e0000 */
[----:B------:R-:W-:-:S02]  /*0680*/  R2UR UR9, R21 ;  /* 0x00000000150972ca */ /* 0x000fc400000e0000 */
[C---:B------:R-:W-:Y:S02]  /*0690*/  R2UR UR10, R20.reuse ;  /* 0x00000000140a72ca */ /* 0x040fe400000e0000 */
[C---:B------:R-:W-:Y:S01]  /*06a0*/  R2UR UR11, R21.reuse ;  /* 0x00000000150b72ca */ /* 0x040fe200000e0000 */
[----:B------:R0:W-:Y:S01]  /*06b0*/  STG.E desc[UR4][R8.64+-0x10], RZ ;  /* 0xfffff0ff08007986 */ /* 0x0001e2000c101904 */
[C---:B------:R-:W-:Y:S02]  /*06c0*/  R2UR UR12, R20.reuse ;  /* 0x00000000140c72ca */ /* 0x040fe400000e0000 */
[C---:B------:R-:W-:Y:S01]  /*06d0*/  R2UR UR13, R21.reuse ;  /* 0x00000000150d72ca */ /* 0x040fe200000e0000 */
[----:B------:R0:W-:Y:S01]  /*06e0*/  STG.E desc[UR6][R8.64+-0xc], RZ ;  /* 0xfffff4ff08007986 */ /* 0x0001e2000c101906 */
[C---:B------:R-:W-:Y:S02]  /*06f0*/  R2UR UR14, R20.reuse ;  /* 0x00000000140e72ca */ /* 0x040fe400000e0000 */
[----:B------:R-:W-:Y:S01]  /*0700*/  R2UR UR15, R21 ;  /* 0x00000000150f72ca */ /* 0x000fe200000e0000 */
[----:B------:R0:W-:Y:S01]  /*0710*/  STG.E desc[UR8][R8.64+-0x8], RZ ;  /* 0xfffff8ff08007986 */ /* 0x0001e2000c101908 */
[----:B------:R-:W-:-:S02]  /*0720*/  R2UR UR16, R20 ;  /* 0x00000000141072ca */ /* 0x000fc400000e0000 */
[C---:B------:R-:W-:Y:S01]  /*0730*/  R2UR UR17, R21.reuse ;  /* 0x00000000151172ca */ /* 0x040fe200000e0000 */
[----:B------:R0:W-:Y:S01]  /*0740*/  STG.E desc[UR10][R8.64+-0x4], RZ ;  /* 0xfffffcff08007986 */ /* 0x0001e2000c10190a */
[----:B------:R-:W-:Y:S02]  /*0750*/  R2UR UR18, R20 ;  /* 0x00000000141272ca */ /* 0x000fe400000e0000 */
[----:B------:R-:W-:Y:S01]  /*0760*/  R2UR UR19, R21 ;  /* 0x00000000151372ca */ /* 0x000fe200000e0000 */
[----:B------:R0:W-:Y:S01]  /*0770*/  STG.E desc[UR12][R8.64], RZ ;  /* 0x000000ff08007986 */ /* 0x0001e2000c10190c */
[----:B------:R-:W-:Y:S02]  /*0780*/  ISETP.NE.AND P2, PT, R10, RZ, PT ;  /* 0x000000ff0a00720c */ /* 0x000fe40003f45270 */
[----:B------:R-:W-:Y:S01]  /*0790*/  IADD3 R11, P3, PT, R8, 0x20, RZ ;  /* 0x00000020080b7810 */ /* 0x000fe20007f7e0ff */
[----:B------:R0:W-:Y:S04]  /*07a0*/  STG.E desc[UR14][R8.64+0x4], RZ ;  /* 0x000004ff08007986 */ /* 0x0001e8000c10190e */
[----:B------:R0:W-:Y:S01]  /*07b0*/  STG.E desc[UR16][R8.64+0x8], RZ ;  /* 0x000008ff08007986 */ /* 0x0001e2000c101910 */
[----:B------:R-:W-:-:S03]  /*07c0*/  IMAD.X R12, RZ, RZ, R9, P3 ;  /* 0x000000ffff0c7224 */ /* 0x000fc600018e0609 */
[----:B------:R0:W-:Y:S02]  /*07d0*/  STG.E desc[UR18][R8.64+0xc], RZ ;  /* 0x00000cff08007986 */ /* 0x0001e4000c101912 */
[----:B------:R-:W-:Y:S05]  /*07e0*/  @P2 BRA `(.L_x_9) ;  /* 0xfffffffc00842947 */ /* 0x000fea000383ffff */
[----:B------:R-:W-:-:S07]  /*07f0*/  IMAD.MOV.U32 R15, RZ, RZ, R4 ;  /* 0x000000ffff0f7224 */ /* 0x000fce00078e0004 */
.L_x_8:
[----:B------:R-:W-:-:S13]  /*0800*/  ISETP.NE.AND P2, PT, R14, RZ, PT ;  /* 0x000000ff0e00720c */ /* 0x000fda0003f45270 */
[----:B------:R-:W-:Y:S05]  /*0810*/  @!P2 BRA `(.L_x_10) ;  /* 0x000000000094a947 */ /* 0x000fea0003800000 */
[----:B0-----:R-:W0:Y:S01]  /*0820*/  LDC.64 R8, c[0x0][0x390] ;  /* 0x0000e400ff087b82 */ /* 0x001e220000000a00 */
[----:B------:R-:W2:Y:S01]  /*0830*/  LDCU.64 UR4, c[0x0][0x398] ;  /* 0x00007300ff0477ac */ /* 0x000ea20008000a00 */
[C---:B-1----:R-:W-:Y:S02]  /*0840*/  @P0 R2UR UR6, R20.reuse ;  /* 0x00000000140602ca */ /* 0x042fe400000e0000 */
[C---:B------:R-:W-:Y:S02]  /*0850*/  @P0 R2UR UR7, R21.reuse ;  /* 0x00000000150702ca */ /* 0x040fe400000e0000 */
[C---:B------:R-:W-:Y:S02]  /*0860*/  @P0 R2UR UR8, R20.reuse ;  /* 0x00000000140802ca */ /* 0x040fe400000e0000 */
[----:B------:R-:W-:Y:S02]  /*0870*/  @P0 R2UR UR9, R21 ;  /* 0x00000000150902ca */ /* 0x000fe400000e0000 */
[----:B------:R-:W-:-:S02]  /*0880*/  @P0 R2UR UR10, R20 ;  /* 0x00000000140a02ca */ /* 0x000fc400000e0000 */
[----:B------:R-:W-:Y:S02]  /*0890*/  @P0 R2UR UR11, R21 ;  /* 0x00000000150b02ca */ /* 0x000fe400000e0000 */
[----:B------:R-:W-:Y:S01]  /*08a0*/  ISETP.NE.AND P2, PT, R5, RZ, PT ;  /* 0x000000ff0500720c */ /* 0x000fe20003f45270 */
[----:B--2---:R-:W-:-:S04]  /*08b0*/  IMAD R16, R16, UR4, RZ ;  /* 0x0000000410107c24 */ /* 0x004fc8000f8e02ff */
[----:B------:R-:W-:Y:S01]  /*08c0*/  IMAD R11, R17, UR5, R16 ;  /* 0x00000005110b7c24 */ /* 0x000fe2000f8e0210 */
[----:B------:R-:W-:Y:S01]  /*08d0*/  @P0 R2UR UR5, R21 ;  /* 0x00000000150502ca */ /* 0x000fe200000e0000 */
[----:B0-----:R-:W-:Y:S01]  /*08e0*/  IMAD.WIDE.U32 R8, R17, UR4, R8 ;  /* 0x0000000411087c25 */ /* 0x001fe2000f8e0008 */
[----:B------:R-:W-:-:S03]  /*08f0*/  @P0 R2UR UR4, R20 ;  /* 0x00000000140402ca */ /* 0x000fc600000e0000 */
[----:B------:R-:W-:Y:S02]  /*0900*/  IMAD.IADD R11, R11, 0x1, R9 ;  /* 0x000000010b0b7824 */ /* 0x000fe400078e0209 */
[----:B------:R-:W-:-:S04]  /*0910*/  IMAD.MOV.U32 R10, RZ, RZ, R8 ;  /* 0x000000ffff0a7224 */ /* 0x000fc800078e0008 */
[----:B------:R-:W-:-:S04]  /*0920*/  @P0 IMAD.WIDE.U32 R8, R15, 0x4, R10 ;  /* 0x000000040f080825 */ /* 0x000fc800078e000a */
[----:B------:R-:W-:Y:S01]  /*0930*/  @P0 VIADD R15, R15, 0x4 ;  /* 0x000000040f0f0836 */ /* 0x000fe20000000000 */
[----:B------:R2:W-:Y:S04]  /*0940*/  @P0 STG.E desc[UR4][R8.64], RZ ;  /* 0x000000ff08000986 */ /* 0x0005e8000c101904 */
[----:B------:R2:W-:Y:S04]  /*0950*/  @P0 STG.E desc[UR6][R8.64+0x4], RZ ;  /* 0x000004ff08000986 */ /* 0x0005e8000c101906 */
[----:B------:R2:W-:Y:S04]  /*0960*/  @P0 STG.E desc[UR8][R8.64+0x8], RZ ;  /* 0x000008ff08000986 */ /* 0x0005e8000c101908 */
[----:B------:R2:W-:Y:S01]  /*0970*/  @P0 STG.E desc[UR10][R8.64+0xc], RZ ;  /* 0x00000cff08000986 */ /* 0x0005e2000c10190a */
[----:B------:R-:W-:Y:S05]  /*0980*/  @!P2 BRA `(.L_x_10) ;  /* 0x000000000038a947 */ /* 0x000fea0003800000 */
[----:B------:R-:W-:Y:S02]  /*0990*/  ISETP.NE.AND P2, PT, R5, 0x1, PT ;  /* 0x000000010500780c */ /* 0x000fe40003f45270 */
[----:B------:R-:W-:-:S11]  /*09a0*/  LOP3.LUT P3, RZ, R7, 0x1, RZ, 0xc0, !PT ;  /* 0x0000000107ff7812 */ /* 0x000fd6000786c0ff */
[C---:B------:R-:W-:Y:S01]  /*09b0*/  @P2 R2UR UR4, R20.reuse ;  /* 0x00000000140422ca */ /* 0x040fe200000e0000 */
[--C-:B------:R-:W-:Y:S01]  /*09c0*/  @P2 IMAD.WIDE.U32 R16, R15, 0x4, R10.reuse ;  /* 0x000000040f102825 */ /* 0x100fe200078e000a */
[----:B------:R-:W-:Y:S02]  /*09d0*/  @P2 R2UR UR5, R21 ;  /* 0x00000000150522ca */ /* 0x000fe400000e0000 */
[C---:B------:R-:W-:Y:S01]  /*09e0*/  @P2 R2UR UR6, R20.reuse ;  /* 0x00000000140622ca */ /* 0x040fe200000e0000 */
[----:B------:R-:W-:Y:S01]  /*09f0*/  @P2 VIADD R15, R15, 0x2 ;  /* 0x000000020f0f2836 */ /* 0x000fe20000000000 */
[----:B------:R-:W-:Y:S02]  /*0a00*/  @P2 R2UR UR7, R21 ;  /* 0x00000000150722ca */ /* 0x000fe400000e0000 */
[----:B------:R-:W-:Y:S01]  /*0a10*/  @P3 R2UR UR8, R20 ;  /* 0x00000000140832ca */ /* 0x000fe200000e0000 */
[----:B--2---:R-:W-:Y:S01]  /*0a20*/  @P3 IMAD.WIDE.U32 R8, R15, 0x4, R10 ;  /* 0x000000040f083825 */ /* 0x004fe200078e000a */
[----:B------:R-:W-:-:S05]  /*0a30*/  @P3 R2UR UR9, R21 ;  /* 0x00000000150932ca */ /* 0x000fca00000e0000 */
[----:B------:R3:W-:Y:S04]  /*0a40*/  @P2 STG.E desc[UR4][R16.64], RZ ;  /* 0x000000ff10002986 */ /* 0x0007e8000c101904 */
[----:B------:R3:W-:Y:S04]  /*0a50*/  @P2 STG.E desc[UR6][R16.64+0x4], RZ ;  /* 0x000004ff10002986 */ /* 0x0007e8000c101906 */
[----:B------:R3:W-:Y:S02]  /*0a60*/  @P3 STG.E desc[UR8][R8.64], RZ ;  /* 0x000000ff08003986 */ /* 0x0007e4000c101908 */
.L_x_10:
[----:B------:R-:W-:Y:S05]  /*0a70*/  @!P1 BRA `(.L_x_11) ;  /* 0xfffffff800a49947 */ /* 0x000fea000383ffff */
.L_x_1:
[----:B------:R-:W-:Y:S05]  /*0a80*/  BSYNC.RECONVERGENT B0 ;  /* 0x0000000000007941 */ /* 0x000fea0003800200 */
.L_x_0:
[----:B------:R-:W-:Y:S06]  /*0a90*/  BAR.SYNC.DEFER_BLOCKING 0x0 ;  /* 0x0000000000007b1d */ /* 0x000fec0000010000 */
[----:B------:R-:W-:Y:S05]  /*0aa0*/  EXIT ;  /* 0x000000000000794d */ /* 0x000fea0003800000 */
.L_x_12:
[----:B------:R-:W-:-:S00]  /*0ab0*/  BRA `(.L_x_12) ;  /* 0xfffffffc00fc7947 */ /* 0x000fc0000383ffff */
[----:B------:R-:W-:-:S00]  /*0ac0*/  NOP ;  /* 0x0000000000007918 */ /* 0x000fc00000000000 */
        /* <DEDUP_REMOVED lines=11> */
.L_x_13:


//--------------------- .nv.shared.reserved.0     --------------------------
	.section	.nv.shared.reserved.0,"aw",@nobits
	.weak		__nv_reservedSMEM_offset_0_alias
	.size		__nv_reservedSMEM_offset_0_alias, 0, 64
	.other		__nv_reservedSMEM_offset_0_alias,@"STO_CUDA_RESERVED_SHARED STV_DEFAULT"
__nv_reservedSMEM_offset_0_alias:
	.zero		0
	.zero		64


//--------------------- .nv.constant0._Z16distance_hammingPcmPimi --------------------------
	.section	.nv.constant0._Z16distance_hammingPcmPimi,"a",@progbits
	.sectionflags	@""
	.align	4
.nv.constant0._Z16distance_hammingPcmPimi:
	.zero		932


//--------------------- SYMBOLS --------------------------

	.type		.nv.reservedSmem.offset0,@object
	.size		.nv.reservedSmem.offset0,0x4
